	.headerflags	@"EF_CUDA_TEXMODE_UNIFIED EF_CUDA_64BIT_ADDRESS EF_CUDA_ACCELERATORS EF_CUDA_SM90 EF_CUDA_VIRTUAL_SM(EF_CUDA_SM90)"
	.elftype	@"ET_EXEC"


//--------------------- .nv.info                  --------------------------
	.section	.nv.info,"",@"SHT_CUDA_INFO"
	.align	4


	//----- nvinfo : EIATTR_REGCOUNT
	.align		4
        /*0000*/ 	.byte	0x04, 0x2f
        /*0002*/ 	.short	(.L_1 - .L_0)
	.align		4
.L_0:
        /*0004*/ 	.word	index@(triton_poi_fused_max_pool2d_with_indices_7)
        /*0008*/ 	.word	0x00000050


	//----- nvinfo : EIATTR_MIN_STACK_SIZE
	.align		4
.L_1:
        /*000c*/ 	.byte	0x04, 0x12
        /*000e*/ 	.short	(.L_3 - .L_2)
	.align		4
.L_2:
        /*0010*/ 	.word	index@(triton_poi_fused_max_pool2d_with_indices_7)
        /*0014*/ 	.word	0x00000000


	//----- nvinfo : EIATTR_FRAME_SIZE
	.align		4
.L_3:
        /*0018*/ 	.byte	0x04, 0x11
        /*001a*/ 	.short	(.L_5 - .L_4)
	.align		4
.L_4:
        /*001c*/ 	.word	index@(triton_poi_fused_max_pool2d_with_indices_7)
        /*0020*/ 	.word	0x00000000


	//----- nvinfo : EIATTR_MIN_STACK_SIZE
	.align		4
.L_5:
        /*0024*/ 	.byte	0x04, 0x12
        /*0026*/ 	.short	(.L_7 - .L_6)
	.align		4
.L_6:
        /*0028*/ 	.word	index@(triton_poi_fused_max_pool2d_with_indices_7)
        /*002c*/ 	.word	0x00000000
.L_7:


//--------------------- .nv.info.triton_poi_fused_max_pool2d_with_indices_7 --------------------------
	.section	.nv.info.triton_poi_fused_max_pool2d_with_indices_7,"",@"SHT_CUDA_INFO"
	.sectionflags	@""
	.align	4


	//----- nvinfo : EIATTR_CUDA_API_VERSION
	.align		4
        /*0000*/ 	.byte	0x04, 0x37
        /*0002*/ 	.short	(.L_9 - .L_8)
.L_8:
        /*0004*/ 	.word	0x0000007c


	//----- nvinfo : EIATTR_KPARAM_INFO
	.align		4
.L_9:
        /*0008*/ 	.byte	0x04, 0x17
        /*000a*/ 	.short	(.L_11 - .L_10)
.L_10:
        /*000c*/ 	.word	0x00000000
        /*0010*/ 	.short	0x0003
        /*0012*/ 	.short	0x0018
        /*0014*/ 	.byte	0x00, 0xf0, 0x11, 0x00


	//----- nvinfo : EIATTR_KPARAM_INFO
	.align		4
.L_11:
        /*0018*/ 	.byte	0x04, 0x17
        /*001a*/ 	.short	(.L_13 - .L_12)
.L_12:
        /*001c*/ 	.word	0x00000000
        /*0020*/ 	.short	0x0002
        /*0022*/ 	.short	0x0010
        /*0024*/ 	.byte	0x00, 0xf4, 0x21, 0x00


	//----- nvinfo : EIATTR_KPARAM_INFO
	.align		4
.L_13:
        /*0028*/ 	.byte	0x04, 0x17
        /*002a*/ 	.short	(.L_15 - .L_14)
.L_14:
        /*002c*/ 	.word	0x00000000
        /*0030*/ 	.short	0x0001
        /*0032*/ 	.short	0x0008
        /*0034*/ 	.byte	0x00, 0xf4, 0x21, 0x00


	//----- nvinfo : EIATTR_KPARAM_INFO
	.align		4
.L_15:
        /*0038*/ 	.byte	0x04, 0x17
        /*003a*/ 	.short	(.L_17 - .L_16)
.L_16:
        /*003c*/ 	.word	0x00000000
        /*0040*/ 	.short	0x0000
        /*0042*/ 	.short	0x0000
        /*0044*/ 	.byte	0x00, 0xf4, 0x21, 0x00


	//----- nvinfo : EIATTR_SPARSE_MMA_MASK
	.align		4
.L_17:
        /*0048*/ 	.byte	0x03, 0x50
        /*004a*/ 	.short	0x0000


	//----- nvinfo : EIATTR_MAXREG_COUNT
	.align		4
        /*004c*/ 	.byte	0x03, 0x1b
        /*004e*/ 	.short	0x00ff


	//----- nvinfo : EIATTR_EXIT_INSTR_OFFSETS
	.align		4
        /*0050*/ 	.byte	0x04, 0x1c
        /*0052*/ 	.short	(.L_19 - .L_18)


	//   ....[0]....
.L_18:
        /*0054*/ 	.word	0x00002900


	//   ....[1]....
        /*0058*/ 	.word	0x00002920


	//----- nvinfo : EIATTR_REQNTID
	.align		4
.L_19:
        /*005c*/ 	.byte	0x04, 0x10
        /*005e*/ 	.short	(.L_21 - .L_20)
.L_20:
        /*0060*/ 	.word	0x00000080
        /*0064*/ 	.word	0x00000001
        /*0068*/ 	.word	0x00000001


	//----- nvinfo : EIATTR_CBANK_PARAM_SIZE
	.align		4
.L_21:
        /*006c*/ 	.byte	0x03, 0x19
        /*006e*/ 	.short	0x001c


	//----- nvinfo : EIATTR_PARAM_CBANK
	.align		4
        /*0070*/ 	.byte	0x04, 0x0a
        /*0072*/ 	.short	(.L_23 - .L_22)
	.align		4
.L_22:
        /*0074*/ 	.word	index@(.nv.constant0.triton_poi_fused_max_pool2d_with_indices_7)
        /*0078*/ 	.short	0x0210
        /*007a*/ 	.short	0x001c


	//----- nvinfo : EIATTR_SW_WAR
	.align		4
.L_23:
        /*007c*/ 	.byte	0x04, 0x36
        /*007e*/ 	.short	(.L_25 - .L_24)
.L_24:
        /*0080*/ 	.word	0x00000008
.L_25:


//--------------------- .nv.callgraph             --------------------------
	.section	.nv.callgraph,"",@"SHT_CUDA_CALLGRAPH"
	.align	4
	.sectionentsize	8
	.align		4
        /*0000*/ 	.word	0x00000000
	.align		4
        /*0004*/ 	.word	0xffffffff
	.align		4
        /*0008*/ 	.word	0x00000000
	.align		4
        /*000c*/ 	.word	0xfffffffe
	.align		4
        /*0010*/ 	.word	0x00000000
	.align		4
        /*0014*/ 	.word	0xfffffffd
	.align		4
        /*0018*/ 	.word	0x00000000
	.align		4
        /*001c*/ 	.word	0xfffffffc


//--------------------- .text.triton_poi_fused_max_pool2d_with_indices_7 --------------------------
	.section	.text.triton_poi_fused_max_pool2d_with_indices_7,"ax",@progbits
	.sectionflags	@"SHF_BARRIERS=1"
	.align	128
        .global         triton_poi_fused_max_pool2d_with_indices_7
        .type           triton_poi_fused_max_pool2d_with_indices_7,@function
        .size           triton_poi_fused_max_pool2d_with_indices_7,(.L_x_1 - triton_poi_fused_max_pool2d_with_indices_7)
        .other          triton_poi_fused_max_pool2d_with_indices_7,@"STO_CUDA_ENTRY STV_DEFAULT"
triton_poi_fused_max_pool2d_with_indices_7:
.text.triton_poi_fused_max_pool2d_with_indices_7:
[----:B------:R-:W0:Y:S02]  /*0000*/  LDC R1, c[0x0][0x28] ;  /* 0x00000a00ff017b82 */ /* 0x000e240000000800 */
[----:B------:R-:W1:Y:S01]  /*0010*/  S2R R0, SR_TID.X ;  /* 0x0000000000007919 */ /* 0x000e620000002100 */
[----:B------:R-:W2:Y:S01]  /*0020*/  LDC.64 R68, c[0x0][0x210] ;  /* 0x00008400ff447b82 */ /* 0x000ea20000000a00 */
[----:B------:R-:W-:Y:S02]  /*0030*/  CS2R R32, SRZ ;  /* 0x0000000000207805 */ /* 0x000fe4000001ff00 */
[----:B------:R-:W-:Y:S01]  /*0040*/  CS2R R34, SRZ ;  /* 0x0000000000227805 */ /* 0x000fe2000001ff00 */
[----:B------:R-:W3:Y:S01]  /*0050*/  S2R R77, SR_CTAID.X ;  /* 0x00000000004d7919 */ /* 0x000ee20000002500 */
[----:B------:R-:W-:Y:S02]  /*0060*/  CS2R R20, SRZ ;  /* 0x0000000000147805 */ /* 0x000fe4000001ff00 */
[----:B------:R-:W-:Y:S01]  /*0070*/  CS2R R22, SRZ ;  /* 0x0000000000167805 */ /* 0x000fe2000001ff00 */
[----:B------:R-:W-:Y:S01]  /*0080*/  ULDC.64 UR6, c[0x0][0x208] ;  /* 0x0000820000067ab9 */ /* 0x000fe20000000a00 */
[----:B-1----:R-:W-:-:S02]  /*0090*/  IMAD.SHL.U32 R26, R0, 0x8, RZ ;  /* 0x00000008001a7824 */ /* 0x002fc400078e00ff */
[----:B---3--:R-:W-:-:S03]  /*00a0*/  IMAD.SHL.U32 R77, R77, 0x400, RZ ;  /* 0x000004004d4d7824 */ /* 0x008fc600078e00ff */
[----:B------:R-:W-:-:S04]  /*00b0*/  LOP3.LUT R26, R26, 0x3f8, RZ, 0xc0, !PT ;  /* 0x000003f81a1a7812 */ /* 0x000fc800078ec0ff */
[----:B------:R-:W-:-:S04]  /*00c0*/  LOP3.LUT R0, R77, R26, RZ, 0xfc, !PT ;  /* 0x0000001a4d007212 */ /* 0x000fc800078efcff */
[C---:B------:R-:W-:Y:S01]  /*00d0*/  ISETP.GE.AND P0, PT, R0.reuse, 0x12600, PT ;  /* 0x000126000000780c */ /* 0x040fe20003f06270 */
[----:B------:R-:W-:-:S04]  /*00e0*/  IMAD.HI R28, R0, 0x2aaaaaab, RZ ;  /* 0x2aaaaaab001c7827 */ /* 0x000fc800078e02ff */
[----:B------:R-:W-:Y:S01]  /*00f0*/  IMAD.HI R2, R0, 0x30c30c31, RZ ;  /* 0x30c30c3100027827 */ /* 0x000fe200078e02ff */
[----:B------:R-:W-:-:S03]  /*0100*/  SHF.R.U32.HI R29, RZ, 0x1f, R28 ;  /* 0x0000001fff1d7819 */ /* 0x000fc6000001161c */
[----:B------:R-:W-:Y:S01]  /*0110*/  IMAD.HI R6, R0, 0x6f74ae27, RZ ;  /* 0x6f74ae2700067827 */ /* 0x000fe200078e02ff */
[----:B------:R-:W-:Y:S02]  /*0120*/  LEA.HI.SX32 R29, R28, R29, 0x1c ;  /* 0x0000001d1c1d7211 */ /* 0x000fe400078fe2ff */
[----:B------:R-:W-:Y:S01]  /*0130*/  SHF.R.U32.HI R3, RZ, 0x1f, R2 ;  /* 0x0000001fff037819 */ /* 0x000fe20000011602 */
[----:B------:R-:W-:Y:S01]  /*0140*/  IMAD.MOV.U32 R28, RZ, RZ, RZ ;  /* 0x000000ffff1c7224 */ /* 0x000fe200078e00ff */
[----:B------:R-:W-:Y:S02]  /*0150*/  SHF.R.U32.HI R7, RZ, 0x1f, R6 ;  /* 0x0000001fff077819 */ /* 0x000fe40000011606 */
[----:B------:R-:W-:Y:S01]  /*0160*/  LEA.HI.SX32 R3, R2, R3, 0x18 ;  /* 0x0000000302037211 */ /* 0x000fe200078fc2ff */
[----:B------:R-:W-:Y:S01]  /*0170*/  IMAD.HI R4, R29, -0x6db6db6d, R28 ;  /* 0x924924931d047827 */ /* 0x000fe200078e021c */
[----:B------:R-:W-:-:S03]  /*0180*/  LEA.HI.SX32 R6, R6, R7, 0x13 ;  /* 0x0000000706067211 */ /* 0x000fc600078f9aff */
[----:B------:R-:W-:Y:S01]  /*0190*/  IMAD.MOV.U32 R2, RZ, RZ, RZ ;  /* 0x000000ffff027224 */ /* 0x000fe200078e00ff */
[----:B------:R-:W-:Y:S01]  /*01a0*/  SHF.R.U32.HI R5, RZ, 0x1f, R4 ;  /* 0x0000001fff057819 */ /* 0x000fe20000011604 */
[----:B------:R-:W-:Y:S02]  /*01b0*/  IMAD R6, R6, 0x13b60, RZ ;  /* 0x00013b6006067824 */ /* 0x000fe400078e02ff */
[----:B------:R-:W-:Y:S01]  /*01c0*/  IMAD.HI R2, R3, -0x6db6db6d, R2 ;  /* 0x9249249303027827 */ /* 0x000fe200078e0202 */
[----:B------:R-:W-:-:S03]  /*01d0*/  LEA.HI.SX32 R5, R4, R5, 0x1d ;  /* 0x0000000504057211 */ /* 0x000fc600078feaff */
[----:B------:R-:W-:Y:S01]  /*01e0*/  IMAD R28, R29, -0x60, R0 ;  /* 0xffffffa01d1c7824 */ /* 0x000fe200078e0200 */
[----:B------:R-:W-:Y:S01]  /*01f0*/  SHF.R.U32.HI R7, RZ, 0x1f, R2 ;  /* 0x0000001fff077819 */ /* 0x000fe20000011602 */
[----:B------:R-:W-:-:S03]  /*0200*/  IMAD R5, R5, -0xe, R29 ;  /* 0xfffffff205057824 */ /* 0x000fc600078e021d */
[----:B------:R-:W-:Y:S01]  /*0210*/  LEA.HI R7, R2, R7, RZ, 0x1d ;  /* 0x0000000702077211 */ /* 0x000fe200078fe8ff */
[----:B------:R-:W-:-:S04]  /*0220*/  IMAD R15, R5, 0xc0, R6 ;  /* 0x000000c0050f7824 */ /* 0x000fc800078e0206 */
[----:B------:R-:W-:Y:S02]  /*0230*/  VIADD R27, R15, 0x60 ;  /* 0x000000600f1b7836 */ /* 0x000fe40000000000 */
[----:B------:R-:W-:Y:S02]  /*0240*/  IMAD R5, R7, -0xe, R3 ;  /* 0xfffffff207057824 */ /* 0x000fe400078e0203 */
[C---:B------:R-:W-:Y:S02]  /*0250*/  IMAD.IADD R2, R28.reuse, 0x1, R15 ;  /* 0x000000011c027824 */ /* 0x040fe400078e020f */
[----:B------:R-:W-:Y:S02]  /*0260*/  IMAD.IADD R4, R28, 0x1, R27 ;  /* 0x000000011c047824 */ /* 0x000fe400078e021b */
[C---:B------:R-:W-:Y:S02]  /*0270*/  IMAD R2, R5.reuse, 0x15c0, R2 ;  /* 0x000015c005027824 */ /* 0x040fe400078e0202 */
[----:B------:R-:W-:-:S02]  /*0280*/  IMAD R4, R5, 0x15c0, R4 ;  /* 0x000015c005047824 */ /* 0x000fc400078e0204 */
[----:B--2---:R-:W-:-:S04]  /*0290*/  IMAD.WIDE R2, R2, 0x4, R68 ;  /* 0x0000000402027825 */ /* 0x004fc800078e0244 */
[----:B------:R-:W-:Y:S01]  /*02a0*/  IMAD.WIDE R6, R4, 0x4, R68 ;  /* 0x0000000404067825 */ /* 0x000fe200078e0244 */
[----:B------:R-:W2:Y:S04]  /*02b0*/  @!P0 LDG.E.128 R32, desc[UR6][R2.64] ;  /* 0x0000000602208981 */ /* 0x000ea8000c1e1d00 */
[----:B------:R-:W2:Y:S01]  /*02c0*/  @!P0 LDG.E.128 R20, desc[UR6][R6.64] ;  /* 0x0000000606148981 */ /* 0x000ea2000c1e1d00 */
[----:B------:R-:W-:Y:S01]  /*02d0*/  VIADD R42, R15, 0xc0 ;  /* 0x000000c00f2a7836 */ /* 0x000fe20000000000 */
[----:B------:R-:W-:Y:S02]  /*02e0*/  CS2R R16, SRZ ;  /* 0x0000000000107805 */ /* 0x000fe4000001ff00 */
[----:B------:R-:W-:Y:S01]  /*02f0*/  CS2R R18, SRZ ;  /* 0x0000000000127805 */ /* 0x000fe2000001ff00 */
[----:B------:R-:W-:-:S04]  /*0300*/  IMAD.IADD R4, R28, 0x1, R42 ;  /* 0x000000011c047824 */ /* 0x000fc800078e022a */
[----:B------:R-:W-:-:S04]  /*0310*/  IMAD R4, R5, 0x15c0, R4 ;  /* 0x000015c005047824 */ /* 0x000fc800078e0204 */
[----:B------:R-:W-:-:S05]  /*0320*/  IMAD.WIDE R8, R4, 0x4, R68 ;  /* 0x0000000404087825 */ /* 0x000fca00078e0244 */
[----:B------:R-:W3:Y:S01]  /*0330*/  @!P0 LDG.E.128 R16, desc[UR6][R8.64] ;  /* 0x0000000608108981 */ /* 0x000ee2000c1e1d00 */
[----:B------:R-:W-:-:S04]  /*0340*/  VIADD R44, R15, 0xae0 ;  /* 0x00000ae00f2c7836 */ /* 0x000fc80000000000 */
[----:B------:R-:W-:-:S04]  /*0350*/  IMAD.IADD R4, R28, 0x1, R44 ;  /* 0x000000011c047824 */ /* 0x000fc800078e022c */
[----:B------:R-:W-:-:S04]  /*0360*/  IMAD R4, R5, 0x15c0, R4 ;  /* 0x000015c005047824 */ /* 0x000fc800078e0204 */
[----:B------:R-:W-:Y:S01]  /*0370*/  IMAD.WIDE R24, R4, 0x4, R68 ;  /* 0x0000000404187825 */ /* 0x000fe200078e0244 */
[----:B--2---:R-:W-:Y:S02]  /*0380*/  FSETP.GT.AND P2, PT, R20, R32, PT ;  /* 0x000000201400720b */ /* 0x004fe40003f44000 */
[----:B------:R-:W-:Y:S02]  /*0390*/  FSETP.GT.AND P4, PT, R22, R34, PT ;  /* 0x000000221600720b */ /* 0x000fe40003f84000 */
[----:B------:R-:W-:Y:S02]  /*03a0*/  FSETP.GT.AND P5, PT, R21, R33, PT ;  /* 0x000000211500720b */ /* 0x000fe40003fa4000 */
[----:B------:R-:W-:Y:S02]  /*03b0*/  FSETP.NAN.AND P1, PT, R20, R20, PT ;  /* 0x000000141400720b */ /* 0x000fe40003f28000 */
[----:B------:R-:W-:Y:S02]  /*03c0*/  FSETP.GT.AND P3, PT, R23, R35, PT ;  /* 0x000000231700720b */ /* 0x000fe40003f64000 */
[----:B------:R-:W-:-:S02]  /*03d0*/  P2R R3, PR, RZ, 0x4 ;  /* 0x00000004ff037803 */ /* 0x000fc40000000000 */
[----:B------:R-:W-:Y:S02]  /*03e0*/  P2R R66, PR, RZ, 0x8 ;  /* 0x00000008ff427803 */ /* 0x000fe40000000000 */
[----:B------:R-:W-:Y:S02]  /*03f0*/  @!P2 SEL R20, R20, R32, P1 ;  /* 0x000000201414a207 */ /* 0x000fe40000800000 */
[C---:B------:R-:W-:Y:S02]  /*0400*/  FSETP.NAN.AND P1, PT, R22.reuse, R22, PT ;  /* 0x000000161600720b */ /* 0x040fe40003f28000 */
[C---:B------:R-:W-:Y:S02]  /*0410*/  FSETP.NAN.AND P2, PT, R21.reuse, R21, PT ;  /* 0x000000151500720b */ /* 0x040fe40003f48000 */
[----:B------:R-:W-:Y:S02]  /*0420*/  @!P4 SEL R22, R22, R34, P1 ;  /* 0x000000221616c207 */ /* 0x000fe40000800000 */
[----:B------:R-:W-:-:S02]  /*0430*/  @!P5 SEL R21, R21, R33, P2 ;  /* 0x000000211515d207 */ /* 0x000fc40001000000 */
[----:B---3--:R-:W-:Y:S02]  /*0440*/  FSETP.NAN.AND P1, PT, R19, R19, PT ;  /* 0x000000131300720b */ /* 0x008fe40003f28000 */
[----:B------:R-:W-:Y:S01]  /*0450*/  FSETP.NAN.AND P2, PT, R23, R23, PT ;  /* 0x000000171700720b */ /* 0x000fe20003f48000 */
[----:B------:R-:W-:Y:S01]  /*0460*/  VIADD R51, R15, 0xb40 ;  /* 0x00000b400f337836 */ /* 0x000fe20000000000 */
[----:B------:R-:W-:Y:S02]  /*0470*/  LOP3.LUT R26, R77, 0x4, R26, 0xfe, !PT ;  /* 0x000000044d1a7812 */ /* 0x000fe400078efe1a */
[----:B------:R-:W-:Y:S02]  /*0480*/  @!P3 SEL R23, R23, R35, P2 ;  /* 0x000000231717b207 */ /* 0x000fe40001000000 */
[----:B------:R-:W-:Y:S02]  /*0490*/  FSETP.GEU.AND P2, PT, R22, R18, PT ;  /* 0x000000121600720b */ /* 0x000fe40003f4e000 */
[----:B------:R-:W-:-:S02]  /*04a0*/  FSETP.GEU.AND P3, PT, R23, R19, PT ;  /* 0x000000131700720b */ /* 0x000fc40003f6e000 */
[----:B------:R-:W-:Y:S02]  /*04b0*/  P2R R8, PR, RZ, 0x4 ;  /* 0x00000004ff087803 */ /* 0x000fe40000000000 */
[----:B------:R-:W-:Y:S02]  /*04c0*/  @!P1 SEL R19, R19, R23, !P3 ;  /* 0x0000001713139207 */ /* 0x000fe40005800000 */
[----:B------:R-:W-:Y:S01]  /*04d0*/  FSETP.NAN.AND P1, PT, R18, R18, PT ;  /* 0x000000121200720b */ /* 0x000fe20003f28000 */
[----:B------:R-:W-:Y:S01]  /*04e0*/  IMAD.IADD R4, R28, 0x1, R51 ;  /* 0x000000011c047824 */ /* 0x000fe200078e0233 */
[----:B------:R-:W-:Y:S01]  /*04f0*/  P2R R12, PR, RZ, 0x8 ;  /* 0x00000008ff0c7803 */ /* 0x000fe20000000000 */
[C---:B------:R-:W-:Y:S01]  /*0500*/  VIADD R52, R15.reuse, 0xba0 ;  /* 0x00000ba00f347836 */ /* 0x040fe20000000000 */
[----:B------:R-:W-:Y:S01]  /*0510*/  P2R R2, PR, RZ, 0x10 ;  /* 0x00000010ff027803 */ /* 0x000fe20000000000 */
[----:B------:R-:W-:Y:S01]  /*0520*/  VIADD R41, R15, 0x15c0 ;  /* 0x000015c00f297836 */ /* 0x000fe20000000000 */
[----:B------:R-:W-:-:S07]  /*0530*/  P2R R11, PR, RZ, 0x20 ;  /* 0x00000020ff0b7803 */ /* 0x000fce0000000000 */
[----:B------:R-:W-:Y:S02]  /*0540*/  @!P1 SEL R18, R18, R22, !P2 ;  /* 0x0000001612129207 */ /* 0x000fe40005000000 */
[----:B------:R-:W-:Y:S02]  /*0550*/  CS2R R22, SRZ ;  /* 0x0000000000167805 */ /* 0x000fe4000001ff00 */
[-C--:B------:R-:W-:Y:S02]  /*0560*/  FSETP.NAN.AND P1, PT, R17, R17.reuse, PT ;  /* 0x000000111100720b */ /* 0x080fe40003f28000 */
[----:B------:R-:W-:-:S04]  /*0570*/  FSETP.GEU.AND P2, PT, R21, R17, PT ;  /* 0x000000111500720b */ /* 0x000fc80003f4e000 */
[----:B------:R-:W-:-:S07]  /*0580*/  P2R R6, PR, RZ, 0x4 ;  /* 0x00000004ff067803 */ /* 0x000fce0000000000 */
[----:B------:R-:W-:Y:S02]  /*0590*/  @!P1 SEL R17, R17, R21, !P2 ;  /* 0x0000001511119207 */ /* 0x000fe40005000000 */
[-C--:B------:R-:W-:Y:S02]  /*05a0*/  FSETP.NAN.AND P1, PT, R16, R16.reuse, PT ;  /* 0x000000101000720b */ /* 0x080fe40003f28000 */
[----:B------:R-:W-:-:S04]  /*05b0*/  FSETP.GEU.AND P2, PT, R20, R16, PT ;  /* 0x000000101400720b */ /* 0x000fc80003f4e000 */
[----:B------:R-:W-:-:S07]  /*05c0*/  P2R R7, PR, RZ, 0x4 ;  /* 0x00000004ff077803 */ /* 0x000fce0000000000 */
[----:B------:R-:W-:Y:S02]  /*05d0*/  @!P1 SEL R16, R16, R20, !P2 ;  /* 0x0000001410109207 */ /* 0x000fe40005000000 */
[----:B------:R-:W-:-:S06]  /*05e0*/  CS2R R20, SRZ ;  /* 0x0000000000147805 */ /* 0x000fcc000001ff00 */
[----:B------:R1:W2:Y:S01]  /*05f0*/  @!P0 LDG.E.128 R20, desc[UR6][R24.64] ;  /* 0x0000000618148981 */ /* 0x0002a2000c1e1d00 */
[----:B------:R-:W-:-:S04]  /*0600*/  IMAD R4, R5, 0x15c0, R4 ;  /* 0x000015c005047824 */ /* 0x000fc800078e0204 */
[----:B-1----:R-:W-:Y:S01]  /*0610*/  IMAD.WIDE R24, R4, 0x4, R68 ;  /* 0x0000000404187825 */ /* 0x002fe200078e0244 */
[-C--:B--2---:R-:W-:Y:S02]  /*0620*/  FSETP.NAN.AND P1, PT, R20, R20.reuse, PT ;  /* 0x000000141400720b */ /* 0x084fe40003f28000 */
[----:B------:R-:W-:-:S04]  /*0630*/  FSETP.GEU.AND P2, PT, R16, R20, PT ;  /* 0x000000141000720b */ /* 0x000fc80003f4e000 */
[----:B------:R-:W-:-:S07]  /*0640*/  P2R R10, PR, RZ, 0x4 ;  /* 0x00000004ff0a7803 */ /* 0x000fce0000000000 */
[----:B------:R-:W-:Y:S02]  /*0650*/  @!P1 SEL R20, R20, R16, !P2 ;  /* 0x0000001014149207 */ /* 0x000fe40005000000 */
[-C--:B------:R-:W-:Y:S02]  /*0660*/  FSETP.NAN.AND P1, PT, R21, R21.reuse, PT ;  /* 0x000000151500720b */ /* 0x080fe40003f28000 */
[----:B------:R-:W-:-:S04]  /*0670*/  FSETP.GEU.AND P2, PT, R17, R21, PT ;  /* 0x000000151100720b */ /* 0x000fc80003f4e000 */
        /* <DEDUP_REMOVED lines=13> */
[----:B------:R-:W-:-:S04]  /*0750*/  IMAD.IADD R14, R28, 0x1, R52 ;  /* 0x000000011c0e7824 */ /* 0x000fc800078e0234 */
        /* <DEDUP_REMOVED lines=42> */
[----:B------:R-:W2:Y:S01]  /*0a00*/  @!P0 LDG.E.128 R16, desc[UR6][R24.64] ;  /* 0x0000000618108981 */ /* 0x000ea2000c1e1d00 */
[----:B------:R-:W-:Y:S01]  /*0a10*/  VIADD R40, R15, 0x1620 ;  /* 0x000016200f287836 */ /* 0x000fe20000000000 */
[-C--:B--2---:R-:W-:Y:S02]  /*0a20*/  FSETP.NAN.AND P1, PT, R19, R19.reuse, PT ;  /* 0x000000131300720b */ /* 0x084fe40003f28000 */
[----:B------:R-:W-:-:S04]  /*0a30*/  FSETP.GEU.AND P2, PT, R23, R19, PT ;  /* 0x000000131700720b */ /* 0x000fc80003f4e000 */
[----:B------:R-:W-:-:S07]  /*0a40*/  P2R R56, PR, RZ, 0x4 ;  /* 0x00000004ff387803 */ /* 0x000fce0000000000 */
[----:B------:R-:W-:Y:S02]  /*0a50*/  @!P1 SEL R19, R19, R23, !P2 ;  /* 0x0000001713139207 */ /* 0x000fe40005000000 */
[-C--:B------:R-:W-:Y:S02]  /*0a60*/  FSETP.NAN.AND P1, PT, R18, R18.reuse, PT ;  /* 0x000000121200720b */ /* 0x080fe40003f28000 */
[----:B------:R-:W-:-:S04]  /*0a70*/  FSETP.GEU.AND P2, PT, R22, R18, PT ;  /* 0x000000121600720b */ /* 0x000fc80003f4e000 */
[----:B------:R-:W-:-:S07]  /*0a80*/  P2R R13, PR, RZ, 0x4 ;  /* 0x00000004ff0d7803 */ /* 0x000fce0000000000 */
[----:B------:R-:W-:Y:S01]  /*0a90*/  @!P1 SEL R18, R18, R22, !P2 ;  /* 0x0000001612129207 */ /* 0x000fe20005000000 */
[----:B------:R-:W-:Y:S01]  /*0aa0*/  IMAD.IADD R22, R28, 0x1, R40 ;  /* 0x000000011c167824 */ /* 0x000fe200078e0228 */
[-C--:B------:R-:W-:Y:S02]  /*0ab0*/  FSETP.NAN.AND P1, PT, R17, R17.reuse, PT ;  /* 0x000000111100720b */ /* 0x080fe40003f28000 */
[----:B------:R-:W-:Y:S01]  /*0ac0*/  FSETP.GEU.AND P2, PT, R21, R17, PT ;  /* 0x000000111500720b */ /* 0x000fe20003f4e000 */
[----:B------:R-:W-:Y:S01]  /*0ad0*/  IMAD R24, R5, 0x15c0, R22 ;  /* 0x000015c005187824 */ /* 0x000fe200078e0216 */
[----:B------:R-:W-:Y:S02]  /*0ae0*/  CS2R R22, SRZ ;  /* 0x0000000000167805 */ /* 0x000fe4000001ff00 */
[----:B------:R-:W-:Y:S01]  /*0af0*/  P2R R14, PR, RZ, 0x4 ;  /* 0x00000004ff0e7803 */ /* 0x000fe20000000000 */
[----:B------:R-:W-:-:S06]  /*0b00*/  IMAD.WIDE R24, R24, 0x4, R68 ;  /* 0x0000000418187825 */ /* 0x000fcc00078e0244 */
[----:B------:R-:W-:Y:S02]  /*0b10*/  @!P1 SEL R17, R17, R21, !P2 ;  /* 0x0000001511119207 */ /* 0x000fe40005000000 */
[-C--:B------:R-:W-:Y:S02]  /*0b20*/  FSETP.NAN.AND P1, PT, R16, R16.reuse, PT ;  /* 0x000000101000720b */ /* 0x080fe40003f28000 */
[----:B------:R-:W-:-:S04]  /*0b30*/  FSETP.GEU.AND P2, PT, R20, R16, PT ;  /* 0x000000101400720b */ /* 0x000fc80003f4e000 */
[----:B------:R-:W-:-:S07]  /*0b40*/  P2R R29, PR, RZ, 0x4 ;  /* 0x00000004ff1d7803 */ /* 0x000fce0000000000 */
[----:B------:R-:W-:Y:S02]  /*0b50*/  @!P1 SEL R16, R16, R20, !P2 ;  /* 0x0000001410109207 */ /* 0x000fe40005000000 */
[----:B------:R-:W-:-:S06]  /*0b60*/  CS2R R20, SRZ ;  /* 0x0000000000147805 */ /* 0x000fcc000001ff00 */
[----:B------:R1:W2:Y:S02]  /*0b70*/  @!P0 LDG.E.128 R20, desc[UR6][R24.64] ;  /* 0x0000000618148981 */ /* 0x0002a4000c1e1d00 */
[----:B-1----:R-:W-:Y:S02]  /*0b80*/  CS2R R24, SRZ ;  /* 0x0000000000187805 */ /* 0x002fe4000001ff00 */
[-C--:B--2---:R-:W-:Y:S02]  /*0b90*/  FSETP.NAN.AND P1, PT, R20, R20.reuse, PT ;  /* 0x000000141400720b */ /* 0x084fe40003f28000 */
[----:B------:R-:W-:-:S04]  /*0ba0*/  FSETP.GEU.AND P2, PT, R16, R20, PT ;  /* 0x000000141000720b */ /* 0x000fc80003f4e000 */
[----:B------:R-:W-:-:S07]  /*0bb0*/  P2R R30, PR, RZ, 0x4 ;  /* 0x00000004ff1e7803 */ /* 0x000fce0000000000 */
[----:B------:R-:W-:Y:S01]  /*0bc0*/  @!P1 SEL R20, R20, R16, !P2 ;  /* 0x0000001014149207 */ /* 0x000fe20005000000 */
[----:B------:R-:W-:Y:S01]  /*0bd0*/  IMAD.HI R16, R26, 0x2aaaaaab, RZ ;  /* 0x2aaaaaab1a107827 */ /* 0x000fe200078e02ff */
[-C--:B------:R-:W-:Y:S02]  /*0be0*/  FSETP.NAN.AND P1, PT, R21, R21.reuse, PT ;  /* 0x000000151500720b */ /* 0x080fe40003f28000 */
[----:B------:R-:W-:-:S04]  /*0bf0*/  FSETP.GEU.AND P2, PT, R17, R21, PT ;  /* 0x000000151100720b */ /* 0x000fc80003f4e000 */
[----:B------:R-:W-:-:S07]  /*0c00*/  P2R R31, PR, RZ, 0x4 ;  /* 0x00000004ff1f7803 */ /* 0x000fce0000000000 */
[----:B------:R-:W-:Y:S02]  /*0c10*/  @!P1 SEL R21, R21, R17, !P2 ;  /* 0x0000001115159207 */ /* 0x000fe40005000000 */
[-C--:B------:R-:W-:Y:S02]  /*0c20*/  FSETP.NAN.AND P1, PT, R22, R22.reuse, PT ;  /* 0x000000161600720b */ /* 0x080fe40003f28000 */
[----:B------:R-:W-:Y:S02]  /*0c30*/  SHF.R.U32.HI R17, RZ, 0x1f, R16 ;  /* 0x0000001fff117819 */ /* 0x000fe40000011610 */
[----:B------:R-:W-:Y:S02]  /*0c40*/  FSETP.GEU.AND P2, PT, R18, R22, PT ;  /* 0x000000161200720b */ /* 0x000fe40003f4e000 */
[----:B------:R-:W-:Y:S02]  /*0c50*/  LEA.HI R17, R16, R17, RZ, 0x1c ;  /* 0x0000001110117211 */ /* 0x000fe400078fe0ff */
[----:B------:R-:W-:-:S03]  /*0c60*/  P2R R32, PR, RZ, 0x4 ;  /* 0x00000004ff207803 */ /* 0x000fc60000000000 */
[----:B------:R-:W-:Y:S01]  /*0c70*/  IMAD R34, R17, -0x60, R26 ;  /* 0xffffffa011227824 */ /* 0x000fe200078e021a */
[----:B------:R-:W-:Y:S02]  /*0c80*/  CS2R R16, SRZ ;  /* 0x0000000000107805 */ /* 0x000fe4000001ff00 */
[----:B------:R-:W-:Y:S02]  /*0c90*/  @!P1 SEL R22, R22, R18, !P2 ;  /* 0x0000001216169207 */ /* 0x000fe40005000000 */
[-C--:B------:R-:W-:Y:S01]  /*0ca0*/  FSETP.NAN.AND P1, PT, R23, R23.reuse, PT ;  /* 0x000000171700720b */ /* 0x080fe20003f28000 */
[C---:B------:R-:W-:Y:S01]  /*0cb0*/  IMAD.IADD R26, R34.reuse, 0x1, R15 ;  /* 0x00000001221a7824 */ /* 0x040fe200078e020f */
[----:B------:R-:W-:Y:S01]  /*0cc0*/  FSETP.GEU.AND P2, PT, R19, R23, PT ;  /* 0x000000171300720b */ /* 0x000fe20003f4e000 */
[----:B------:R-:W-:Y:S02]  /*0cd0*/  IMAD.IADD R38, R34, 0x1, R27 ;  /* 0x0000000122267824 */ /* 0x000fe400078e021b */
[C---:B------:R-:W-:Y:S01]  /*0ce0*/  IMAD R36, R5.reuse, 0x15c0, R26 ;  /* 0x000015c005247824 */ /* 0x040fe200078e021a */
[----:B------:R-:W-:Y:S01]  /*0cf0*/  CS2R R26, SRZ ;  /* 0x00000000001a7805 */ /* 0x000fe2000001ff00 */
[----:B------:R-:W-:Y:S01]  /*0d00*/  IMAD R38, R5, 0x15c0, R38 ;  /* 0x000015c005267824 */ /* 0x000fe200078e0226 */
[----:B------:R-:W-:Y:S01]  /*0d10*/  P2R R33, PR, RZ, 0x4 ;  /* 0x00000004ff217803 */ /* 0x000fe20000000000 */
[----:B------:R-:W-:-:S04]  /*0d20*/  IMAD.WIDE R36, R36, 0x4, R68 ;  /* 0x0000000424247825 */ /* 0x000fc800078e0244 */
[----:B------:R-:W-:Y:S02]  /*0d30*/  @!P1 SEL R23, R23, R19, !P2 ;  /* 0x0000001317179207 */ /* 0x000fe40005000000 */
[----:B------:R-:W-:Y:S01]  /*0d40*/  CS2R R18, SRZ ;  /* 0x0000000000127805 */ /* 0x000fe2000001ff00 */
[----:B------:R-:W-:-:S05]  /*0d50*/  IMAD.WIDE R38, R38, 0x4, R68 ;  /* 0x0000000426267825 */ /* 0x000fca00078e0244 */
[----:B------:R-:W2:Y:S04]  /*0d60*/  @!P0 LDG.E.128 R16, desc[UR6][R36.64] ;  /* 0x0000000624108981 */ /* 0x000ea8000c1e1d00 */
[----:B------:R-:W2:Y:S01]  /*0d70*/  @!P0 LDG.E.128 R24, desc[UR6][R38.64] ;  /* 0x0000000626188981 */ /* 0x000ea2000c1e1d00 */
[----:B------:R-:W-:-:S04]  /*0d80*/  IMAD.IADD R42, R34, 0x1, R42 ;  /* 0x00000001222a7824 */ /* 0x000fc800078e022a */
[----:B------:R-:W-:-:S04]  /*0d90*/  IMAD R42, R5, 0x15c0, R42 ;  /* 0x000015c0052a7824 */ /* 0x000fc800078e022a */
[----:B------:R-:W-:Y:S01]  /*0da0*/  IMAD.WIDE R42, R42, 0x4, R68 ;  /* 0x000000042a2a7825 */ /* 0x000fe200078e0244 */
[C---:B--2---:R-:W-:Y:S02]  /*0db0*/  FSETP.GT.AND P2, PT, R24.reuse, R16, PT ;  /* 0x000000101800720b */ /* 0x044fe40003f44000 */
[----:B------:R-:W-:Y:S02]  /*0dc0*/  FSETP.NAN.AND P1, PT, R24, R24, PT ;  /* 0x000000181800720b */ /* 0x000fe40003f28000 */
[----:B------:R-:W-:-:S09]  /*0dd0*/  P2R R35, PR, RZ, 0x4 ;  /* 0x00000004ff237803 */ /* 0x000fd20000000000 */
[----:B------:R-:W-:Y:S02]  /*0de0*/  @!P2 SEL R24, R24, R16, P1 ;  /* 0x000000101818a207 */ /* 0x000fe40000800000 */
[C---:B------:R-:W-:Y:S02]  /*0df0*/  FSETP.GT.AND P2, PT, R25.reuse, R17, PT ;  /* 0x000000111900720b */ /* 0x040fe40003f44000 */
[----:B------:R-:W-:Y:S02]  /*0e00*/  FSETP.NAN.AND P1, PT, R25, R25, PT ;  /* 0x000000191900720b */ /* 0x000fe40003f28000 */
[----:B------:R-:W-:-:S09]  /*0e10*/  P2R R36, PR, RZ, 0x4 ;  /* 0x00000004ff247803 */ /* 0x000fd20000000000 */
[----:B------:R-:W-:Y:S02]  /*0e20*/  @!P2 SEL R25, R25, R17, P1 ;  /* 0x000000111919a207 */ /* 0x000fe40000800000 */
[----:B------:R-:W-:Y:S02]  /*0e30*/  CS2R R16, SRZ ;  /* 0x0000000000107805 */ /* 0x000fe4000001ff00 */
[C---:B------:R-:W-:Y:S02]  /*0e40*/  FSETP.GT.AND P2, PT, R26.reuse, R18, PT ;  /* 0x000000121a00720b */ /* 0x040fe40003f44000 */
[----:B------:R-:W-:Y:S02]  /*0e50*/  FSETP.NAN.AND P1, PT, R26, R26, PT ;  /* 0x0000001a1a00720b */ /* 0x000fe40003f28000 */
[----:B------:R-:W-:-:S09]  /*0e60*/  P2R R37, PR, RZ, 0x4 ;  /* 0x00000004ff257803 */ /* 0x000fd20000000000 */
[----:B------:R-:W-:Y:S02]  /*0e70*/  @!P2 SEL R26, R26, R18, P1 ;  /* 0x000000121a1aa207 */ /* 0x000fe40000800000 */
[C---:B------:R-:W-:Y:S02]  /*0e80*/  FSETP.GT.AND P2, PT, R27.reuse, R19, PT ;  /* 0x000000131b00720b */ /* 0x040fe40003f44000 */
[----:B------:R-:W-:Y:S02]  /*0e90*/  FSETP.NAN.AND P1, PT, R27, R27, PT ;  /* 0x0000001b1b00720b */ /* 0x000fe40003f28000 */
[----:B------:R-:W-:-:S09]  /*0ea0*/  P2R R38, PR, RZ, 0x4 ;  /* 0x00000004ff267803 */ /* 0x000fd20000000000 */
[----:B------:R-:W-:Y:S02]  /*0eb0*/  @!P2 SEL R27, R27, R19, P1 ;  /* 0x000000131b1ba207 */ /* 0x000fe40000800000 */
[----:B------:R-:W-:-:S06]  /*0ec0*/  CS2R R18, SRZ ;  /* 0x0000000000127805 */ /* 0x000fcc000001ff00 */
[----:B------:R-:W2:Y:S01]  /*0ed0*/  @!P0 LDG.E.128 R16, desc[UR6][R42.64] ;  /* 0x000000062a108981 */ /* 0x000ea2000c1e1d00 */
[----:B------:R-:W-:-:S04]  /*0ee0*/  IMAD.IADD R44, R34, 0x1, R44 ;  /* 0x00000001222c7824 */ /* 0x000fc800078e022c */
[----:B------:R-:W-:-:S04]  /*0ef0*/  IMAD R44, R5, 0x15c0, R44 ;  /* 0x000015c0052c7824 */ /* 0x000fc800078e022c */
[----:B------:R-:W-:Y:S01]  /*0f00*/  IMAD.WIDE R44, R44, 0x4, R68 ;  /* 0x000000042c2c7825 */ /* 0x000fe200078e0244 */
        /* <DEDUP_REMOVED lines=18> */
[----:B------:R-:W2:Y:S02]  /*1030*/  @!P0 LDG.E.128 R24, desc[UR6][R44.64] ;  /* 0x000000062c188981 */ /* 0x000ea4000c1e1d00 */
        /* <DEDUP_REMOVED lines=12> */
[----:B------:R-:W-:Y:S01]  /*1100*/  @!P1 SEL R26, R26, R18, !P2 ;  /* 0x000000121a1a9207 */ /* 0x000fe20005000000 */
[----:B------:R-:W-:Y:S01]  /*1110*/  IMAD.IADD R18, R34, 0x1, R51 ;  /* 0x0000000122127824 */ /* 0x000fe200078e0233 */
[-C--:B------:R-:W-:Y:S02]  /*1120*/  FSETP.NAN.AND P1, PT, R27, R27.reuse, PT ;  /* 0x0000001b1b00720b */ /* 0x080fe40003f28000 */
[----:B------:R-:W-:Y:S01]  /*1130*/  FSETP.GEU.AND P2, PT, R19, R27, PT ;  /* 0x0000001b1300720b */ /* 0x000fe20003f4e000 */
[----:B------:R-:W-:-:S03]  /*1140*/  IMAD R44, R5, 0x15c0, R18 ;  /* 0x000015c0052c7824 */ /* 0x000fc600078e0212 */
[----:B------:R-:W-:Y:S01]  /*1150*/  P2R R50, PR, RZ, 0x4 ;  /* 0x00000004ff327803 */ /* 0x000fe20000000000 */
[----:B------:R-:W-:-:S06]  /*1160*/  IMAD.WIDE R44, R44, 0x4, R68 ;  /* 0x000000042c2c7825 */ /* 0x000fcc00078e0244 */
[----:B------:R-:W-:Y:S02]  /*1170*/  @!P1 SEL R27, R27, R19, !P2 ;  /* 0x000000131b1b9207 */ /* 0x000fe40005000000 */
[----:B------:R-:W-:-:S06]  /*1180*/  CS2R R18, SRZ ;  /* 0x0000000000127805 */ /* 0x000fcc000001ff00 */
[----:B------:R1:W2:Y:S01]  /*1190*/  @!P0 LDG.E.128 R16, desc[UR6][R44.64] ;  /* 0x000000062c108981 */ /* 0x0002a2000c1e1d00 */
[----:B------:R-:W-:-:S04]  /*11a0*/  IMAD.IADD R52, R34, 0x1, R52 ;  /* 0x0000000122347824 */ /* 0x000fc800078e0234 */
[----:B-1----:R-:W-:-:S04]  /*11b0*/  IMAD R44, R5, 0x15c0, R52 ;  /* 0x000015c0052c7824 */ /* 0x002fc800078e0234 */
        /* <DEDUP_REMOVED lines=64> */
[----:B------:R-:W-:-:S04]  /*15c0*/  VIADD R74, R15, 0x1680 ;  /* 0x000016800f4a7836 */ /* 0x000fc80000000000 */
[----:B------:R-:W-:-:S04]  /*15d0*/  IMAD.IADD R28, R28, 0x1, R74 ;  /* 0x000000011c1c7824 */ /* 0x000fc800078e024a */
[----:B------:R-:W-:Y:S01]  /*15e0*/  IMAD R28, R5, 0x15c0, R28 ;  /* 0x000015c0051c7824 */ /* 0x000fe200078e021c */
[----:B-1----:R-:W1:Y:S03]  /*15f0*/  LDC.64 R40, c[0x0][0x210] ;  /* 0x00008400ff287b82 */ /* 0x002e660000000a00 */
[----:B-1----:R-:W-:Y:S01]  /*1600*/  IMAD.WIDE R40, R28, 0x4, R40 ;  /* 0x000000041c287825 */ /* 0x002fe200078e0228 */
[-C--:B--2---:R-:W-:Y:S02]  /*1610*/  FSETP.NAN.AND P1, PT, R24, R24.reuse, PT ;  /* 0x000000181800720b */ /* 0x084fe40003f28000 */
[----:B------:R-:W-:Y:S02]  /*1620*/  FSETP.NAN.AND P3, PT, R25, R25, PT ;  /* 0x000000191900720b */ /* 0x000fe40003f68000 */
[----:B------:R-:W-:Y:S02]  /*1630*/  FSETP.GEU.AND P2, PT, R16, R24, PT ;  /* 0x000000181000720b */ /* 0x000fe40003f4e000 */
[----:B------:R-:W-:Y:S01]  /*1640*/  FSETP.GEU.AND P4, PT, R18, R26, PT ;  /* 0x0000001a1200720b */ /* 0x000fe20003f8e000 */
[----:B------:R-:W-:Y:S01]  /*1650*/  IMAD.IADD R34, R34, 0x1, R74 ;  /* 0x0000000122227824 */ /* 0x000fe200078e024a */
[----:B------:R-:W-:-:S02]  /*1660*/  P2R R67, PR, RZ, 0x4 ;  /* 0x00000004ff437803 */ /* 0x000fc40000000000 */
[----:B------:R-:W-:-:S03]  /*1670*/  P2R R69, PR, RZ, 0x10 ;  /* 0x00000010ff457803 */ /* 0x000fc60000000000 */
[----:B------:R-:W-:Y:S02]  /*1680*/  @!P1 SEL R24, R24, R16, !P2 ;  /* 0x0000001018189207 */ /* 0x000fe40005000000 */
[----:B------:R-:W-:-:S04]  /*1690*/  FSETP.GEU.AND P1, PT, R17, R25, PT ;  /* 0x000000191100720b */ /* 0x000fc80003f2e000 */
[----:B------:R-:W-:Y:S02]  /*16a0*/  @!P3 SEL R25, R25, R17, !P1 ;  /* 0x000000111919b207 */ /* 0x000fe40004800000 */
[----:B------:R-:W-:Y:S02]  /*16b0*/  CS2R R16, SRZ ;  /* 0x0000000000107805 */ /* 0x000fe4000001ff00 */
[----:B------:R-:W-:Y:S02]  /*16c0*/  FSETP.NAN.AND P3, PT, R26, R26, PT ;  /* 0x0000001a1a00720b */ /* 0x000fe40003f68000 */
[----:B------:R-:W-:Y:S02]  /*16d0*/  P2R R68, PR, RZ, 0x2 ;  /* 0x00000002ff447803 */ /* 0x000fe40000000000 */
[----:B------:R-:W-:-:S04]  /*16e0*/  FSETP.GEU.AND P1, PT, R19, R27, PT ;  /* 0x0000001b1300720b */ /* 0x000fc80003f2e000 */
[----:B------:R-:W-:-:S05]  /*16f0*/  P2R R70, PR, RZ, 0x2 ;  /* 0x00000002ff467803 */ /* 0x000fca0000000000 */
[----:B------:R-:W-:Y:S02]  /*1700*/  @!P3 SEL R26, R26, R18, !P4 ;  /* 0x000000121a1ab207 */ /* 0x000fe40006000000 */
[----:B------:R-:W-:-:S13]  /*1710*/  FSETP.NAN.AND P3, PT, R27, R27, PT ;  /* 0x0000001b1b00720b */ /* 0x000fda0003f68000 */
[----:B------:R-:W-:Y:S02]  /*1720*/  @!P3 SEL R27, R27, R19, !P1 ;  /* 0x000000131b1bb207 */ /* 0x000fe40004800000 */
[----:B------:R-:W-:-:S06]  /*1730*/  CS2R R18, SRZ ;  /* 0x0000000000127805 */ /* 0x000fcc000001ff00 */
[----:B------:R-:W2:Y:S01]  /*1740*/  @!P0 LDG.E.128 R16, desc[UR6][R40.64] ;  /* 0x0000000628108981 */ /* 0x000ea2000c1e1d00 */
[----:B------:R-:W-:Y:S02]  /*1750*/  ISETP.NE.AND P2, PT, R4, RZ, PT ;  /* 0x000000ff0400720c */ /* 0x000fe40003f45270 */
        /* <DEDUP_REMOVED lines=16> */
[----:B------:R-:W-:-:S04]  /*1860*/  ISETP.NE.AND P1, PT, R50, RZ, PT ;  /* 0x000000ff3200720c */ /* 0x000fc80003f25270 */
[----:B------:R-:W-:Y:S02]  /*1870*/  P2R R23, PR, RZ, 0x2 ;  /* 0x00000002ff177803 */ /* 0x000fe40000000000 */
        /* <DEDUP_REMOVED lines=14> */
[----:B------:R-:W-:Y:S02]  /*1960*/  ISETP.NE.AND P1, PT, R6, RZ, PT ;  /* 0x000000ff0600720c */ /* 0x000fe40003f25270 */
[----:B------:R-:W1:Y:S02]  /*1970*/  LDC.64 R6, c[0x0][0x210] ;  /* 0x00008400ff067b82 */ /* 0x000e640000000a00 */
        /* <DEDUP_REMOVED lines=17> */
[----:B------:R-:W-:Y:S01]  /*1a90*/  ISETP.NE.AND P1, PT, R2, RZ, PT ;  /* 0x000000ff0200720c */ /* 0x000fe20003f25270 */
[----:B------:R-:W-:Y:S01]  /*1aa0*/  IMAD R2, R5, 0x15c0, R34 ;  /* 0x000015c005027824 */ /* 0x000fe200078e0222 */
[----:B------:R-:W-:Y:S02]  /*1ab0*/  CS2R R4, SRZ ;  /* 0x0000000000047805 */ /* 0x000fe4000001ff00 */
[----:B------:R-:W-:Y:S01]  /*1ac0*/  P2R R50, PR, RZ, 0x2 ;  /* 0x00000002ff327803 */ /* 0x000fe20000000000 */
[----:B-1----:R-:W-:Y:S01]  /*1ad0*/  IMAD.WIDE R2, R2, 0x4, R6 ;  /* 0x0000000402027825 */ /* 0x002fe200078e0206 */
[----:B------:R-:W-:Y:S02]  /*1ae0*/  CS2R R6, SRZ ;  /* 0x0000000000067805 */ /* 0x000fe4000001ff00 */
[----:B------:R-:W-:-:S04]  /*1af0*/  ISETP.NE.AND P1, PT, R66, RZ, PT ;  /* 0x000000ff4200720c */ /* 0x000fc80003f25270 */
[----:B------:R-:W-:Y:S01]  /*1b00*/  P2R R66, PR, RZ, 0x2 ;  /* 0x00000002ff427803 */ /* 0x000fe20000000000 */
[----:B------:R-:W2:Y:S01]  /*1b10*/  @!P0 LDG.E.128 R4, desc[UR6][R2.64] ;  /* 0x0000000602048981 */ /* 0x000ea2000c1e1d00 */
[----:B------:R-:W-:Y:S01]  /*1b20*/  P2R R34, PR, RZ, 0x1 ;  /* 0x00000001ff227803 */ /* 0x000fe20000000000 */
[----:B------:R-:W1:Y:S01]  /*1b30*/  S2UR UR5, SR_CgaCtaId ;  /* 0x00000000000579c3 */ /* 0x000e620000008800 */
[----:B------:R-:W-:Y:S01]  /*1b40*/  ISETP.NE.AND P0, PT, R49, RZ, PT ;  /* 0x000000ff3100720c */ /* 0x000fe20003f05270 */
[----:B------:R-:W3:Y:S01]  /*1b50*/  S2R R74, SR_TID.X ;  /* 0x00000000004a7919 */ /* 0x000ee20000002100 */
[----:B------:R-:W-:Y:S02]  /*1b60*/  UMOV UR4, 0x400 ;  /* 0x0000040000047882 */ /* 0x000fe40000000000 */
[----:B-1----:R-:W-:Y:S01]  /*1b70*/  UPRMT UR4, UR5, 0x654, UR4 ;  /* 0x0000065405047896 */ /* 0x002fe20008000004 */
[----:B--2---:R-:W-:Y:S02]  /*1b80*/  FSETP.NAN.AND P4, PT, R7, R7, PT ;  /* 0x000000070700720b */ /* 0x004fe40003f88000 */
[----:B------:R-:W-:-:S02]  /*1b90*/  FSETP.NAN.AND P5, PT, R6, R6, PT ;  /* 0x000000060600720b */ /* 0x000fc40003fa8000 */
[----:B------:R-:W-:Y:S02]  /*1ba0*/  FSETP.GEU.AND P3, PT, R27, R7, PT ;  /* 0x000000071b00720b */ /* 0x000fe40003f6e000 */
[----:B------:R-:W-:Y:S02]  /*1bb0*/  FSETP.NAN.AND P6, PT, R5, R5, PT ;  /* 0x000000050500720b */ /* 0x000fe40003fc8000 */
[----:B------:R-:W-:-:S05]  /*1bc0*/  FSETP.NAN.AND P1, PT, R4, R4, PT ;  /* 0x000000040400720b */ /* 0x000fca0003f28000 */
[----:B------:R-:W-:Y:S02]  /*1bd0*/  @!P4 SEL R7, R7, R27, !P3 ;  /* 0x0000001b0707c207 */ /* 0x000fe40005800000 */
[----:B------:R-:W-:Y:S02]  /*1be0*/  FSETP.GEU.AND P4, PT, R26, R6, PT ;  /* 0x000000061a00720b */ /* 0x000fe40003f8e000 */
[----:B------:R-:W-:Y:S02]  /*1bf0*/  P2R R27, PR, RZ, 0x8 ;  /* 0x00000008ff1b7803 */ /* 0x000fe40000000000 */
[----:B------:R-:W-:Y:S02]  /*1c00*/  @!P5 SEL R6, R6, R26, !P4 ;  /* 0x0000001a0606d207 */ /* 0x000fe40006000000 */
[----:B------:R-:W-:Y:S02]  /*1c10*/  FSETP.GEU.AND P5, PT, R25, R5, PT ;  /* 0x000000051900720b */ /* 0x000fe40003fae000 */
[----:B------:R-:W-:-:S02]  /*1c20*/  ISETP.NE.AND P3, PT, R48, RZ, PT ;  /* 0x000000ff3000720c */ /* 0x000fc40003f65270 */
[----:B------:R-:W-:Y:S02]  /*1c30*/  @!P6 SEL R5, R5, R25, !P5 ;  /* 0x000000190505e207 */ /* 0x000fe40006800000 */
[----:B------:R-:W-:Y:S02]  /*1c40*/  FSETP.GEU.AND P6, PT, R24, R4, PT ;  /* 0x000000041800720b */ /* 0x000fe40003fce000 */
[----:B------:R-:W-:Y:S02]  /*1c50*/  P2R R26, PR, RZ, 0x10 ;  /* 0x00000010ff1a7803 */ /* 0x000fe40000000000 */
[----:B------:R-:W-:Y:S02]  /*1c60*/  @!P1 SEL R4, R4, R24, !P6 ;  /* 0x0000001804049207 */ /* 0x000fe40007000000 */
[----:B------:R-:W-:Y:S02]  /*1c70*/  ISETP.NE.AND P1, PT, R66, RZ, PT ;  /* 0x000000ff4200720c */ /* 0x000fe40003f25270 */
[----:B------:R-:W-:-:S02]  /*1c80*/  P2R R24, PR, RZ, 0x40 ;  /* 0x00000040ff187803 */ /* 0x000fc40000000000 */
[----:B------:R-:W-:Y:S02]  /*1c90*/  SEL R2, RZ, 0x1, !P1 ;  /* 0x00000001ff027807 */ /* 0x000fe40004800000 */
[----:B------:R-:W-:Y:S02]  /*1ca0*/  ISETP.NE.AND P1, PT, R50, RZ, PT ;  /* 0x000000ff3200720c */ /* 0x000fe40003f25270 */
[----:B------:R-:W-:Y:S02]  /*1cb0*/  ISETP.NE.AND P6, PT, R76, RZ, PT ;  /* 0x000000ff4c00720c */ /* 0x000fe40003fc5270 */
[----:B------:R-:W-:Y:S02]  /*1cc0*/  SEL R3, RZ, 0x1, !P1 ;  /* 0x00000001ff037807 */ /* 0x000fe40004800000 */
[----:B------:R-:W-:Y:S02]  /*1cd0*/  ISETP.NE.AND P1, PT, R11, RZ, PT ;  /* 0x000000ff0b00720c */ /* 0x000fe40003f25270 */
[----:B------:R-:W-:-:S02]  /*1ce0*/  ISETP.NE.AND P4, PT, R47, RZ, PT ;  /* 0x000000ff2f00720c */ /* 0x000fc40003f85270 */
[----:B------:R-:W-:Y:S02]  /*1cf0*/  SEL R11, RZ, 0x1, !P1 ;  /* 0x00000001ff0b7807 */ /* 0x000fe40004800000 */
[----:B------:R-:W-:Y:S02]  /*1d00*/  ISETP.NE.AND P1, PT, R46, RZ, PT ;  /* 0x000000ff2e00720c */ /* 0x000fe40003f25270 */
[----:B------:R-:W-:Y:S02]  /*1d10*/  P2R R25, PR, RZ, 0x20 ;  /* 0x00000020ff197803 */ /* 0x000fe40000000000 */
[----:B------:R-:W-:Y:S02]  /*1d20*/  SEL R46, RZ, 0x1, !P1 ;  /* 0x00000001ff2e7807 */ /* 0x000fe40004800000 */
[----:B------:R-:W-:Y:S02]  /*1d30*/  ISETP.NE.AND P1, PT, R38, RZ, PT ;  /* 0x000000ff2600720c */ /* 0x000fe40003f25270 */
[----:B------:R-:W-:-:S02]  /*1d40*/  ISETP.NE.AND P5, PT, R75, RZ, PT ;  /* 0x000000ff4b00720c */ /* 0x000fc40003fa5270 */
[----:B------:R-:W-:Y:S02]  /*1d50*/  SEL R38, RZ, 0x1, !P1 ;  /* 0x00000001ff267807 */ /* 0x000fe40004800000 */
[----:B------:R-:W-:-:S04]  /*1d60*/  ISETP.NE.AND P1, PT, R37, RZ, PT ;  /* 0x000000ff2500720c */ /* 0x000fc80003f25270 */
[----:B------:R-:W-:Y:S02]  /*1d70*/  SEL R37, RZ, 0x1, !P1 ;  /* 0x00000001ff257807 */ /* 0x000fe40004800000 */
[----:B------:R-:W-:-:S04]  /*1d80*/  ISETP.NE.AND P1, PT, R36, RZ, PT ;  /* 0x000000ff2400720c */ /* 0x000fc80003f25270 */
[----:B------:R-:W-:Y:S02]  /*1d90*/  SEL R36, RZ, 0x1, !P1 ;  /* 0x00000001ff247807 */ /* 0x000fe40004800000 */
[----:B------:R-:W-:-:S04]  /*1da0*/  ISETP.NE.AND P1, PT, R35, RZ, PT ;  /* 0x000000ff2300720c */ /* 0x000fc80003f25270 */
[----:B------:R-:W-:Y:S02]  /*1db0*/  SEL R35, RZ, 0x1, !P1 ;  /* 0x00000001ff237807 */ /* 0x000fe40004800000 */
[----:B------:R-:W-:-:S04]  /*1dc0*/  ISETP.NE.AND P1, PT, R12, RZ, PT ;  /* 0x000000ff0c00720c */ /* 0x000fc80003f25270 */
[----:B------:R-:W-:Y:S02]  /*1dd0*/  SEL R2, R2, 0x2, P1 ;  /* 0x0000000202027807 */ /* 0x000fe40000800000 */
[----:B------:R-:W-:Y:S02]  /*1de0*/  ISETP.NE.AND P1, PT, R8, RZ, PT ;  /* 0x000000ff0800720c */ /* 0x000fe40003f25270 */
[----:B------:R-:W-:Y:S02]  /*1df0*/  SEL R2, R2, 0x3, P5 ;  /* 0x0000000302027807 */ /* 0x000fe40002800000 */
[----:B------:R-:W-:Y:S02]  /*1e00*/  SEL R12, R3, 0x2, P1 ;  /* 0x00000002030c7807 */ /* 0x000fe40000800000 */
[----:B------:R-:W-:Y:S02]  /*1e10*/  ISETP.NE.AND P1, PT, R43, RZ, PT ;  /* 0x000000ff2b00720c */ /* 0x000fe40003f25270 */
[----:B------:R-:W-:-:S02]  /*1e20*/  SEL R12, R12, 0x3, P6 ;  /* 0x000000030c0c7807 */ /* 0x000fc40003000000 */
[----:B------:R-:W-:Y:S02]  /*1e30*/  SEL R11, R11, 0x2, P1 ;  /* 0x000000020b0b7807 */ /* 0x000fe40000800000 */
[----:B------:R-:W-:Y:S02]  /*1e40*/  ISETP.NE.AND P1, PT, R42, RZ, PT ;  /* 0x000000ff2a00720c */ /* 0x000fe40003f25270 */
[----:B------:R-:W-:Y:S02]  /*1e50*/  ISETP.NE.AND P6, PT, R31, RZ, PT ;  /* 0x000000ff1f00720c */ /* 0x000fe40003fc5270 */
[----:B------:R-:W-:Y:S02]  /*1e60*/  SEL R3, R46, 0x2, P1 ;  /* 0x000000022e037807 */ /* 0x000fe40000800000 */
[----:B------:R-:W-:Y:S02]  /*1e70*/  ISETP.NE.AND P1, PT, R39, RZ, PT ;  /* 0x000000ff2700720c */ /* 0x000fe40003f25270 */
[----:B------:R-:W-:-:S02]  /*1e80*/  ISETP.NE.AND P5, PT, R73, RZ, PT ;  /* 0x000000ff4900720c */ /* 0x000fc40003fa5270 */
        /* <DEDUP_REMOVED lines=8> */
[----:B------:R-:W-:Y:S02]  /*1f10*/  P2R R28, PR, RZ, 0x40 ;  /* 0x00000040ff1c7803 */ /* 0x000fe40000000000 */
[----:B------:R-:W-:Y:S02]  /*1f20*/  ISETP.NE.AND P6, PT, R30, RZ, PT ;  /* 0x000000ff1e00720c */ /* 0x000fe40003fc5270 */
[----:B------:R-:W-:Y:S02]  /*1f30*/  SEL R8, R35, 0x2, P1 ;  /* 0x0000000223087807 */ /* 0x000fe40000800000 */
[----:B------:R-:W-:-:S02]  /*1f40*/  P2R R30, PR, RZ, 0x40 ;  /* 0x00000040ff1e7803 */ /* 0x000fc40000000000 */
[----:B------:R-:W-:Y:S02]  /*1f50*/  ISETP.NE.AND P6, PT, R65, RZ, PT ;  /* 0x000000ff4100720c */ /* 0x000fe40003fc5270 */
[----:B------:R-:W-:Y:S02]  /*1f60*/  ISETP.NE.AND P1, PT, R10, RZ, PT ;  /* 0x000000ff0a00720c */ /* 0x000fe40003f25270 */
[----:B------:R-:W-:Y:S02]  /*1f70*/  P2R R31, PR, RZ, 0x40 ;  /* 0x00000040ff1f7803 */ /* 0x000fe40000000000 */
[----:B------:R-:W-:Y:S02]  /*1f80*/  ISETP.NE.AND P6, PT, R64, RZ, PT ;  /* 0x000000ff4000720c */ /* 0x000fe40003fc5270 */
[----:B------:R-:W-:Y:S02]  /*1f90*/  SEL R3, R3, 0x3, P1 ;  /* 0x0000000303037807 */ /* 0x000fe40000800000 */
[----:B------:R-:W-:-:S02]  /*1fa0*/  P2R R35, PR, RZ, 0x40 ;  /* 0x00000040ff237803 */ /* 0x000fc40000000000 */
[----:B------:R-:W-:Y:S02]  /*1fb0*/  ISETP.NE.AND P6, PT, R45, RZ, PT ;  /* 0x000000ff2d00720c */ /* 0x000fe40003fc5270 */
[----:B------:R-:W-:Y:S02]  /*1fc0*/  ISETP.NE.AND P1, PT, R9, RZ, PT ;  /* 0x000000ff0900720c */ /* 0x000fe40003f25270 */
[----:B------:R-:W-:Y:S02]  /*1fd0*/  SEL R10, R36, 0x3, P3 ;  /* 0x00000003240a7807 */ /* 0x000fe40001800000 */
[----:B------:R-:W-:Y:S02]  /*1fe0*/  P2R R36, PR, RZ, 0x40 ;  /* 0x00000040ff247803 */ /* 0x000fe40000000000 */
[----:B------:R-:W-:Y:S02]  /*1ff0*/  ISETP.NE.AND P6, PT, R44, RZ, PT ;  /* 0x000000ff2c00720c */ /* 0x000fe40003fc5270 */
[----:B------:R-:W-:-:S02]  /*2000*/  SEL R9, R11, 0x3, P1 ;  /* 0x000000030b097807 */ /* 0x000fc40000800000 */
[----:B------:R-:W-:Y:S02]  /*2010*/  SEL R11, R37, 0x3, P0 ;  /* 0x00000003250b7807 */ /* 0x000fe40000000000 */
[----:B------:R-:W-:Y:S02]  /*2020*/  P2R R37, PR, RZ, 0x40 ;  /* 0x00000040ff257803 */ /* 0x000fe40000000000 */
[----:B------:R-:W-:Y:S02]  /*2030*/  ISETP.NE.AND P6, PT, R29, RZ, PT ;  /* 0x000000ff1d00720c */ /* 0x000fe40003fc5270 */
[----:B------:R-:W-:Y:S02]  /*2040*/  ISETP.NE.AND P1, PT, R23, RZ, PT ;  /* 0x000000ff1700720c */ /* 0x000fe40003f25270 */
[----:B------:R-:W-:Y:S02]  /*2050*/  P2R R29, PR, RZ, 0x40 ;  /* 0x00000040ff1d7803 */ /* 0x000fe40000000000 */
[----:B------:R-:W-:-:S02]  /*2060*/  ISETP.NE.AND P6, PT, R14, RZ, PT ;  /* 0x000000ff0e00720c */ /* 0x000fc40003fc5270 */
[----:B------:R-:W-:Y:S02]  /*2070*/  SEL R23, R38, 0x3, P1 ;  /* 0x0000000326177807 */ /* 0x000fe40000800000 */
[----:B------:R-:W-:Y:S02]  /*2080*/  P2R R14, PR, RZ, 0x40 ;  /* 0x00000040ff0e7803 */ /* 0x000fe40000000000 */
[----:B------:R-:W-:Y:S02]  /*2090*/  ISETP.NE.AND P6, PT, R13, RZ, PT ;  /* 0x000000ff0d00720c */ /* 0x000fe40003fc5270 */
[----:B------:R-:W-:Y:S02]  /*20a0*/  SEL R8, R8, 0x3, P4 ;  /* 0x0000000308087807 */ /* 0x000fe40002000000 */
[----:B------:R-:W-:Y:S02]  /*20b0*/  P2R R13, PR, RZ, 0x40 ;  /* 0x00000040ff0d7803 */ /* 0x000fe40000000000 */
[----:B------:R-:W-:-:S02]  /*20c0*/  ISETP.NE.AND P6, PT, R56, RZ, PT ;  /* 0x000000ff3800720c */ /* 0x000fc40003fc5270 */
[----:B------:R-:W-:Y:S02]  /*20d0*/  ISETP.NE.AND P3, PT, R71, RZ, PT ;  /* 0x000000ff4700720c */ /* 0x000fe40003f65270 */
        /* <DEDUP_REMOVED lines=20> */
[----:B------:R-:W-:Y:S02]  /*2220*/  ISETP.NE.AND P5, PT, R69, RZ, PT ;  /* 0x000000ff4500720c */ /* 0x000fe40003fa5270 */
        /* <DEDUP_REMOVED lines=12> */
[----:B------:R-:W-:Y:S02]  /*22f0*/  SEL R11, R11, 0x4, P6 ;  /* 0x000000040b0b7807 */ /* 0x000fe40003000000 */
[----:B------:R-:W-:-:S02]  /*2300*/  ISETP.NE.AND P6, PT, R40, RZ, PT ;  /* 0x000000ff2800720c */ /* 0x000fc40003fc5270 */
[----:B------:R-:W-:Y:S02]  /*2310*/  SHF.R.S32.HI R32, RZ, 0x1f, R77 ;  /* 0x0000001fff207819 */ /* 0x000fe4000001144d */
[----:B------:R-:W-:Y:S02]  /*2320*/  SEL R10, R10, 0x4, P6 ;  /* 0x000000040a0a7807 */ /* 0x000fe40003000000 */
[----:B------:R-:W-:-:S04]  /*2330*/  ISETP.NE.AND P6, PT, R41, RZ, PT ;  /* 0x000000ff2900720c */ /* 0x000fc80003fc5270 */
        /* <DEDUP_REMOVED lines=27> */
[----:B------:R-:W-:Y:S02]  /*24f0*/  ISETP.NE.AND P6, PT, R36, RZ, PT ;  /* 0x000000ff2400720c */ /* 0x000fe40003fc5270 */
[----:B------:R-:W-:Y:S02]  /*2500*/  SEL R23, R12, 0x7, P1 ;  /* 0x000000070c177807 */ /* 0x000fe40000800000 */
        /* <DEDUP_REMOVED lines=14> */
[----:B------:R-:W-:-:S02]  /*25f0*/  SEL R24, R2, 0x7, P2 ;  /* 0x0000000702187807 */ /* 0x000fc40001000000 */
[----:B------:R-:W1:Y:S01]  /*2600*/  S2R R2, SR_TID.X ;  /* 0x0000000000027919 */ /* 0x000e620000002100 */
[----:B------:R-:W-:Y:S02]  /*2610*/  SEL R25, R3, 0x8, P3 ;  /* 0x0000000803197807 */ /* 0x000fe40001800000 */
[----:B------:R-:W-:Y:S02]  /*2620*/  ISETP.NE.AND P4, PT, R26, RZ, PT ;  /* 0x000000ff1a00720c */ /* 0x000fe40003f85270 */
[----:B------:R-:W-:Y:S02]  /*2630*/  ISETP.NE.AND P2, PT, R67, RZ, PT ;  /* 0x000000ff4300720c */ /* 0x000fe40003f45270 */
[----:B------:R-:W-:Y:S02]  /*2640*/  ISETP.NE.AND P3, PT, R27, RZ, PT ;  /* 0x000000ff1b00720c */ /* 0x000fe40003f65270 */
[----:B------:R-:W-:Y:S02]  /*2650*/  SEL R28, R8, 0x7, P2 ;  /* 0x00000007081c7807 */ /* 0x000fe40001000000 */
[----:B------:R-:W-:-:S02]  /*2660*/  ISETP.NE.AND P2, PT, R22, RZ, PT ;  /* 0x000000ff1600720c */ /* 0x000fc40003f45270 */
[----:B------:R-:W-:Y:S02]  /*2670*/  SEL R29, R10, 0x7, P1 ;  /* 0x000000070a1d7807 */ /* 0x000fe40000800000 */
[----:B------:R-:W-:Y:S02]  /*2680*/  SEL R22, R9, 0x8, P0 ;  /* 0x0000000809167807 */ /* 0x000fe40000000000 */
[----:B------:R-:W-:Y:S02]  /*2690*/  ISETP.NE.AND P1, PT, R21, RZ, PT ;  /* 0x000000ff1500720c */ /* 0x000fe40003f25270 */
[----:B------:R-:W-:Y:S02]  /*26a0*/  SEL R31, R31, 0x8, P3 ;  /* 0x000000081f1f7807 */ /* 0x000fe40001800000 */
[----:B------:R-:W-:Y:S02]  /*26b0*/  SEL R23, R23, 0x8, P1 ;  /* 0x0000000817177807 */ /* 0x000fe40000800000 */
[----:B------:R-:W-:-:S02]  /*26c0*/  ISETP.NE.AND P0, PT, R34, RZ, PT ;  /* 0x000000ff2200720c */ /* 0x000fc40003f05270 */
[----:B------:R-:W-:Y:S02]  /*26d0*/  SEL R24, R24, 0x8, P2 ;  /* 0x0000000818187807 */ /* 0x000fe40001000000 */
[----:B------:R-:W-:Y:S02]  /*26e0*/  SEL R30, R30, 0x8, P4 ;  /* 0x000000081e1e7807 */ /* 0x000fe40002000000 */
[----:B------:R-:W-:Y:S02]  /*26f0*/  SEL R29, R29, 0x8, P5 ;  /* 0x000000081d1d7807 */ /* 0x000fe40002800000 */
[----:B------:R-:W-:Y:S01]  /*2700*/  SEL R28, R28, 0x8, P6 ;  /* 0x000000081c1c7807 */ /* 0x000fe20003000000 */
[----:B-1----:R-:W-:Y:S01]  /*2710*/  IMAD.SHL.U32 R3, R2, 0x8, RZ ;  /* 0x0000000802037824 */ /* 0x002fe200078e00ff */
[----:B------:R-:W-:Y:S01]  /*2720*/  PRMT R22, R25, 0x3340, R22 ;  /* 0x0000334019167816 */ /* 0x000fe20000000016 */
[----:B---3--:R-:W-:Y:S01]  /*2730*/  IMAD.SHL.U32 R2, R74, 0x4, RZ ;  /* 0x000000044a027824 */ /* 0x008fe200078e00ff */
[----:B------:R-:W-:-:S02]  /*2740*/  PRMT R23, R23, 0x3340, R24 ;  /* 0x0000334017177816 */ /* 0x000fc40000000018 */
[----:B------:R-:W-:Y:S02]  /*2750*/  LOP3.LUT R3, R3, 0x3f8, RZ, 0xc0, !PT ;  /* 0x000003f803037812 */ /* 0x000fe400078ec0ff */
[----:B------:R-:W-:Y:S02]  /*2760*/  LOP3.LUT R20, R2, 0x1fc, RZ, 0xc0, !PT ;  /* 0x000001fc02147812 */ /* 0x000fe400078ec0ff */
[----:B------:R-:W-:Y:S02]  /*2770*/  LEA R26, R3, UR4, 0x2 ;  /* 0x00000004031a7c11 */ /* 0x000fe4000f8e10ff */
[----:B------:R-:W-:Y:S01]  /*2780*/  LEA R27, R20, UR4, 0x2 ;  /* 0x00000004141b7c11 */ /* 0x000fe2000f8e10ff */
[----:B------:R-:W1:Y:S01]  /*2790*/  LDC.64 R2, c[0x0][0x218] ;  /* 0x00008600ff027b82 */ /* 0x000e620000000a00 */
[----:B------:R-:W-:Y:S01]  /*27a0*/  LOP3.LUT R21, R77, R20, RZ, 0xfc, !PT ;  /* 0x000000144d157212 */ /* 0x000fe200078efcff */
[----:B------:R-:W-:Y:S01]  /*27b0*/  STS.128 [R26], R16 ;  /* 0x000000101a007388 */ /* 0x000fe20000000c00 */
[----:B------:R-:W-:Y:S01]  /*27c0*/  LOP3.LUT R20, R77, 0x200, R20, 0xfe, !PT ;  /* 0x000002004d147812 */ /* 0x000fe200078efe14 */
[----:B------:R-:W-:Y:S01]  /*27d0*/  ULDC.64 UR4, c[0x0][0x218] ;  /* 0x0000860000047ab9 */ /* 0x000fe20000000a00 */
[----:B------:R-:W-:Y:S01]  /*27e0*/  ISETP.GE.AND P1, PT, R21, 0x12600, PT ;  /* 0x000126001500780c */ /* 0x000fe20003f26270 */
[----:B------:R2:W-:Y:S02]  /*27f0*/  STS.128 [R26+0x10], R4 ;  /* 0x000010041a007388 */ /* 0x0005e40000000c00 */
[----:B------:R-:W-:Y:S01]  /*2800*/  BAR.SYNC.DEFER_BLOCKING 0x0 ;  /* 0x0000000000007b1d */ /* 0x000fe20000010000 */
[----:B------:R-:W-:-:S02]  /*2810*/  ISETP.GE.AND P3, PT, R20, 0x12600, PT ;  /* 0x000126001400780c */ /* 0x000fc40003f66270 */
[----:B------:R-:W-:Y:S02]  /*2820*/  PRMT R30, R30, 0x3340, R31 ;  /* 0x000033401e1e7816 */ /* 0x000fe4000000001f */
[----:B------:R-:W-:Y:S02]  /*2830*/  PRMT R29, R28, 0x3340, R29 ;  /* 0x000033401c1d7816 */ /* 0x000fe4000000001d */
[----:B------:R-:W-:Y:S02]  /*2840*/  PRMT R22, R22, 0x5410, R23 ;  /* 0x0000541016167816 */ /* 0x000fe40000000017 */
[----:B------:R-:W-:Y:S02]  /*2850*/  PRMT R23, R29, 0x5410, R30 ;  /* 0x000054101d177816 */ /* 0x000fe4000000001e */
[C---:B--2---:R-:W-:Y:S01]  /*2860*/  LEA R4, P2, R21.reuse, UR4, 0x2 ;  /* 0x0000000415047c11 */ /* 0x044fe2000f8410ff */
[----:B-1----:R-:W-:-:S03]  /*2870*/  IMAD.WIDE R2, R21, 0x4, R2 ;  /* 0x0000000415027825 */ /* 0x002fc600078e0202 */
[----:B------:R-:W-:Y:S01]  /*2880*/  LEA.HI.X R5, R21, UR5, R32, 0x2, P2 ;  /* 0x0000000515057c11 */ /* 0x000fe200090f1420 */
[----:B------:R-:W-:Y:S02]  /*2890*/  ULDC.64 UR4, c[0x0][0x220] ;  /* 0x0000880000047ab9 */ /* 0x000fe40000000a00 */
[----:B------:R-:W-:-:S04]  /*28a0*/  IADD3 R6, P2, R0, UR4, RZ ;  /* 0x0000000400067c10 */ /* 0x000fc8000ff5e0ff */
[----:B------:R-:W-:Y:S01]  /*28b0*/  LEA.HI.X.SX32 R7, R0, UR5, 0x1, P2 ;  /* 0x0000000500077c11 */ /* 0x000fe200090f0eff */
[----:B------:R-:W1:Y:S04]  /*28c0*/  LDS.128 R12, [R27] ;  /* 0x000000001b0c7984 */ /* 0x000e680000000c00 */
[----:B------:R-:W2:Y:S04]  /*28d0*/  LDS.128 R8, [R27+0x800] ;  /* 0x000800001b087984 */ /* 0x000ea80000000c00 */
[----:B-1----:R1:W-:Y:S04]  /*28e0*/  @!P1 STG.E.128 desc[UR6][R2.64], R12 ;  /* 0x0000000c02009986 */ /* 0x0023e8000c101d06 */
[----:B--2---:R1:W-:Y:S01]  /*28f0*/  @!P3 STG.E.128 desc[UR6][R4.64+0x800], R8 ;  /* 0x000800080400b986 */ /* 0x0043e2000c101d06 */
[----:B------:R-:W-:Y:S05]  /*2900*/  @P0 EXIT ;  /* 0x000000000000094d */ /* 0x000fea0003800000 */
[----:B------:R-:W-:Y:S01]  /*2910*/  STG.E.64 desc[UR6][R6.64], R22 ;  /* 0x0000001606007986 */ /* 0x000fe2000c101b06 */
[----:B------:R-:W-:Y:S05]  /*2920*/  EXIT ;  /* 0x000000000000794d */ /* 0x000fea0003800000 */
.L_x_0:
[----:B------:R-:W-:-:S00]  /*2930*/  BRA `(.L_x_0) ;  /* 0xfffffffc00fc7947 */ /* 0x000fc0000383ffff */
[----:B------:R-:W-:-:S00]  /*2940*/  NOP ;  /* 0x0000000000007918 */ /* 0x000fc00000000000 */
        /* <DEDUP_REMOVED lines=11> */
.L_x_1:


//--------------------- .nv.shared.triton_poi_fused_max_pool2d_with_indices_7 --------------------------
	.section	.nv.shared.triton_poi_fused_max_pool2d_with_indices_7,"aw",@nobits
	.sectionflags	@""
	.align	16
	.zero		1024


//--------------------- .nv.constant0.triton_poi_fused_max_pool2d_with_indices_7 --------------------------
	.section	.nv.constant0.triton_poi_fused_max_pool2d_with_indices_7,"a",@progbits
	.sectionflags	@""
	.align	4
.nv.constant0.triton_poi_fused_max_pool2d_with_indices_7:
	.zero		556
